//
// Generated by NVIDIA NVVM Compiler
//
// Compiler Build ID: CL-36424714
// Cuda compilation tools, release 13.0, V13.0.88
// Based on NVVM 20.0.0
//

.version 9.0
.target sm_100
.address_size 64

	// .globl	_Z14arrayAddKernelPfS_S_im

.visible .entry _Z14arrayAddKernelPfS_S_im(
	.param .u64 .ptr .align 1 _Z14arrayAddKernelPfS_S_im_param_0,
	.param .u64 .ptr .align 1 _Z14arrayAddKernelPfS_S_im_param_1,
	.param .u64 .ptr .align 1 _Z14arrayAddKernelPfS_S_im_param_2,
	.param .u32 _Z14arrayAddKernelPfS_S_im_param_3,
	.param .u64 _Z14arrayAddKernelPfS_S_im_param_4
)
{
	.reg .pred 	%p<2>;
	.reg .b32 	%r<13>;
	.reg .b32 	%f<4>;
	.reg .b64 	%rd<17>;

	ld.param.u64 	%rd1, [_Z14arrayAddKernelPfS_S_im_param_0];
	ld.param.u64 	%rd2, [_Z14arrayAddKernelPfS_S_im_param_1];
	ld.param.u64 	%rd3, [_Z14arrayAddKernelPfS_S_im_param_2];
	ld.param.u32 	%r3, [_Z14arrayAddKernelPfS_S_im_param_3];
	ld.param.u64 	%rd4, [_Z14arrayAddKernelPfS_S_im_param_4];
	mov.u32 	%r5, %ctaid.x;
	mov.u32 	%r6, %ntid.x;
	mov.u32 	%r7, %tid.x;
	mad.lo.s32 	%r1, %r5, %r6, %r7;
	mov.u32 	%r8, %ctaid.y;
	mov.u32 	%r9, %ntid.y;
	mov.u32 	%r10, %tid.y;
	mad.lo.s32 	%r11, %r8, %r9, %r10;
	max.s32 	%r12, %r1, %r11;
	setp.ge.s32 	%p1, %r12, %r3;
	@%p1 bra 	$L__BB0_2;
	cvta.to.global.u64 	%rd5, %rd1;
	cvta.to.global.u64 	%rd6, %rd2;
	cvta.to.global.u64 	%rd7, %rd3;
	cvt.u64.u32 	%rd8, %r11;
	mul.lo.s64 	%rd9, %rd4, %rd8;
	add.s64 	%rd10, %rd5, %rd9;
	add.s64 	%rd11, %rd6, %rd9;
	add.s64 	%rd12, %rd7, %rd9;
	mul.wide.s32 	%rd13, %r1, 4;
	add.s64 	%rd14, %rd10, %rd13;
	ld.global.f32 	%f1, [%rd14];
	add.s64 	%rd15, %rd11, %rd13;
	ld.global.f32 	%f2, [%rd15];
	add.f32 	%f3, %f1, %f2;
	add.s64 	%rd16, %rd12, %rd13;
	st.global.f32 	[%rd16], %f3;
$L__BB0_2:
	ret;

}


// ===== COMPILED SASS (sm_100) =====

	.target	sm_100

	.elftype	@"ET_EXEC"


//--------------------- .note.nv.tkinfo           --------------------------
	.section	.note.nv.tkinfo,"",@"SHT_NOTE"
	.sectionflags	@"SHF_NOTE_NV_TKINFO"
	.tkinfo
        /*0018*/ 	.word	0x00000002
        /*0030*/ 	.string	""
        /*0030*/ 	.string	"ptxas"
        /*0030*/ 	.string	"Cuda compilation tools, release 13.0, V13.0.88"
        /*0030*/ 	.string	"Build cuda_13.0.r13.0/compiler.36424714_0"
        /*0030*/ 	.string	"-arch sm_100 -m 64 "



//--------------------- .note.nv.cuinfo           --------------------------
	.section	.note.nv.cuinfo,"",@"SHT_NOTE"
	.sectionflags	@"SHF_NOTE_NV_CUINFO"
        /*0018*/ 	.short	0x0002
        /*001a*/ 	.short	0x0064
        /*001c*/ 	.short	0x0082
	.zero		2


//--------------------- .nv.info                  --------------------------
	.section	.nv.info,"",@"SHT_CUDA_INFO"
	.align	4


	//----- nvinfo : EIATTR_REGCOUNT
	.align		4
        /*0000*/ 	.byte	0x04, 0x2f
        /*0002*/ 	.short	(.L_1 - .L_0)
	.align		4
.L_0:
        /*0004*/ 	.word	index@(_Z14arrayAddKernelPfS_S_im)
        /*0008*/ 	.word	0x0000000e


	//----- nvinfo : EIATTR_FRAME_SIZE
	.align		4
.L_1:
        /*000c*/ 	.byte	0x04, 0x11
        /*000e*/ 	.short	(.L_3 - .L_2)
	.align		4
.L_2:
        /*0010*/ 	.word	index@(_Z14arrayAddKernelPfS_S_im)
        /*0014*/ 	.word	0x00000000


	//----- nvinfo : EIATTR_MIN_STACK_SIZE
	.align		4
.L_3:
        /*0018*/ 	.byte	0x04, 0x12
        /*001a*/ 	.short	(.L_5 - .L_4)
	.align		4
.L_4:
        /*001c*/ 	.word	index@(_Z14arrayAddKernelPfS_S_im)
        /*0020*/ 	.word	0x00000000
.L_5:


//--------------------- .nv.compat                --------------------------
	.section	.nv.compat,"",@"SHT_CUDA_COMPAT_INFO"
	.align	4
        /*0000*/ 	.byte	0x02, 0x09, 0x00, 0x00, 0x02, 0x02, 0x01, 0x00, 0x02, 0x05, 0x05, 0x00, 0x03, 0x07, 0x01, 0x01
        /*0010*/ 	.byte	0x02, 0x03, 0x00, 0x00, 0x02, 0x06, 0x01, 0x00, 0x04, 0x0b, 0x08, 0x00, 0x09, 0x00, 0x00, 0x00
        /*0020*/ 	.byte	0x00, 0x00, 0x00, 0x00


//--------------------- .nv.info._Z14arrayAddKernelPfS_S_im --------------------------
	.section	.nv.info._Z14arrayAddKernelPfS_S_im,"",@"SHT_CUDA_INFO"
	.sectionflags	@""
	.align	4


	//----- nvinfo : EIATTR_CUDA_API_VERSION
	.align		4
        /*0000*/ 	.byte	0x04, 0x37
        /*0002*/ 	.short	(.L_7 - .L_6)
.L_6:
        /*0004*/ 	.word	0x00000082


	//----- nvinfo : EIATTR_KPARAM_INFO
	.align		4
.L_7:
        /*0008*/ 	.byte	0x04, 0x17
        /*000a*/ 	.short	(.L_9 - .L_8)
.L_8:
        /*000c*/ 	.word	0x00000000
        /*0010*/ 	.short	0x0004
        /*0012*/ 	.short	0x0020
        /*0014*/ 	.byte	0x00, 0xf0, 0x21, 0x00


	//----- nvinfo : EIATTR_KPARAM_INFO
	.align		4
.L_9:
        /*0018*/ 	.byte	0x04, 0x17
        /*001a*/ 	.short	(.L_11 - .L_10)
.L_10:
        /*001c*/ 	.word	0x00000000
        /*0020*/ 	.short	0x0003
        /*0022*/ 	.short	0x0018
        /*0024*/ 	.byte	0x00, 0xf0, 0x11, 0x00


	//----- nvinfo : EIATTR_KPARAM_INFO
	.align		4
.L_11:
        /*0028*/ 	.byte	0x04, 0x17
        /*002a*/ 	.short	(.L_13 - .L_12)
.L_12:
        /*002c*/ 	.word	0x00000000
        /*0030*/ 	.short	0x0002
        /*0032*/ 	.short	0x0010
        /*0034*/ 	.byte	0x00, 0xf5, 0x21, 0x00


	//----- nvinfo : EIATTR_KPARAM_INFO
	.align		4
.L_13:
        /*0038*/ 	.byte	0x04, 0x17
        /*003a*/ 	.short	(.L_15 - .L_14)
.L_14:
        /*003c*/ 	.word	0x00000000
        /*0040*/ 	.short	0x0001
        /*0042*/ 	.short	0x0008
        /*0044*/ 	.byte	0x00, 0xf5, 0x21, 0x00


	//----- nvinfo : EIATTR_KPARAM_INFO
	.align		4
.L_15:
        /*0048*/ 	.byte	0x04, 0x17
        /*004a*/ 	.short	(.L_17 - .L_16)
.L_16:
        /*004c*/ 	.word	0x00000000
        /*0050*/ 	.short	0x0000
        /*0052*/ 	.short	0x0000
        /*0054*/ 	.byte	0x00, 0xf5, 0x21, 0x00


	//----- nvinfo : EIATTR_SPARSE_MMA_MASK
	.align		4
.L_17:
        /*0058*/ 	.byte	0x03, 0x50
        /*005a*/ 	.short	0x0000


	//----- nvinfo : EIATTR_MAXREG_COUNT
	.align		4
        /*005c*/ 	.byte	0x03, 0x1b
        /*005e*/ 	.short	0x00ff


	//----- nvinfo : EIATTR_MERCURY_ISA_VERSION
	.align		4
        /*0060*/ 	.byte	0x03, 0x5f
        /*0062*/ 	.short	0x0101


	//----- nvinfo : EIATTR_VRC_CTA_INIT_COUNT
	.align		4
        /*0064*/ 	.byte	0x02, 0x4a
	.zero		1
	.zero		1


	//----- nvinfo : EIATTR_EXIT_INSTR_OFFSETS
	.align		4
        /*0068*/ 	.byte	0x04, 0x1c
        /*006a*/ 	.short	(.L_19 - .L_18)


	//   ....[0]....
.L_18:
        /*006c*/ 	.word	0x000000c0


	//   ....[1]....
        /*0070*/ 	.word	0x00000200


	//----- nvinfo : EIATTR_CBANK_PARAM_SIZE
	.align		4
.L_19:
        /*0074*/ 	.byte	0x03, 0x19
        /*0076*/ 	.short	0x0028


	//----- nvinfo : EIATTR_PARAM_CBANK
	.align		4
        /*0078*/ 	.byte	0x04, 0x0a
        /*007a*/ 	.short	(.L_21 - .L_20)
	.align		4
.L_20:
        /*007c*/ 	.word	index@(.nv.constant0._Z14arrayAddKernelPfS_S_im)
        /*0080*/ 	.short	0x0380
        /*0082*/ 	.short	0x0028


	//----- nvinfo : EIATTR_SW_WAR
	.align		4
.L_21:
        /*0084*/ 	.byte	0x04, 0x36
        /*0086*/ 	.short	(.L_23 - .L_22)
.L_22:
        /*0088*/ 	.word	0x00000008
.L_23:


//--------------------- .nv.callgraph             --------------------------
	.section	.nv.callgraph,"",@"SHT_CUDA_CALLGRAPH"
	.align	4
	.sectionentsize	8
	.align		4
        /*0000*/ 	.word	0x00000000
	.align		4
        /*0004*/ 	.word	0xffffffff
	.align		4
        /*0008*/ 	.word	0x00000000
	.align		4
        /*000c*/ 	.word	0xfffffffe
	.align		4
        /*0010*/ 	.word	0x00000000
	.align		4
        /*0014*/ 	.word	0xfffffffd
	.align		4
        /*0018*/ 	.word	0x00000000
	.align		4
        /*001c*/ 	.word	0xfffffffc


//--------------------- .text._Z14arrayAddKernelPfS_S_im --------------------------
	.section	.text._Z14arrayAddKernelPfS_S_im,"ax",@progbits
	.align	128
        .global         _Z14arrayAddKernelPfS_S_im
        .type           _Z14arrayAddKernelPfS_S_im,@function
        .size           _Z14arrayAddKernelPfS_S_im,(.L_x_1 - _Z14arrayAddKernelPfS_S_im)
        .other          _Z14arrayAddKernelPfS_S_im,@"STO_CUDA_ENTRY STV_DEFAULT"
_Z14arrayAddKernelPfS_S_im:
.text._Z14arrayAddKernelPfS_S_im:
[----:B------:R-:W-:Y:S01]  /*0000*/  LDC R1, c[0x0][0x37c] ;  /* 0x0000df00ff017b82 */ /* 0x000fe20000000800 */
[----:B------:R-:W0:Y:S07]  /*0010*/  S2R R3, SR_TID.X ;  /* 0x0000000000037919 */ /* 0x000e2e0000002100 */
[----:B------:R-:W0:Y:S01]  /*0020*/  LDC R0, c[0x0][0x360] ;  /* 0x0000d800ff007b82 */ /* 0x000e220000000800 */
[----:B------:R-:W1:Y:S01]  /*0030*/  LDCU UR6, c[0x0][0x398] ;  /* 0x00007300ff0677ac */ /* 0x000e620008000800 */
[----:B------:R-:W2:Y:S06]  /*0040*/  S2R R2, SR_TID.Y ;  /* 0x0000000000027919 */ /* 0x000eac0000002200 */
[----:B------:R-:W0:Y:S08]  /*0050*/  S2UR UR4, SR_CTAID.X ;  /* 0x00000000000479c3 */ /* 0x000e300000002500 */
[----:B------:R-:W2:Y:S08]  /*0060*/  S2UR UR5, SR_CTAID.Y ;  /* 0x00000000000579c3 */ /* 0x000eb00000002600 */
[----:B------:R-:W2:Y:S01]  /*0070*/  LDC R9, c[0x0][0x364] ;  /* 0x0000d900ff097b82 */ /* 0x000ea20000000800 */
[----:B0-----:R-:W-:-:S02]  /*0080*/  IMAD R0, R0, UR4, R3 ;  /* 0x0000000400007c24 */ /* 0x001fc4000f8e0203 */
[----:B--2---:R-:W-:-:S05]  /*0090*/  IMAD R9, R9, UR5, R2 ;  /* 0x0000000509097c24 */ /* 0x004fca000f8e0202 */
[----:B------:R-:W-:-:S04]  /*00a0*/  VIMNMX R2, PT, PT, R0, R9, !PT ;  /* 0x0000000900027248 */ /* 0x000fc80007fe0100 */
[----:B-1----:R-:W-:-:S13]  /*00b0*/  ISETP.GE.AND P0, PT, R2, UR6, PT ;  /* 0x0000000602007c0c */ /* 0x002fda000bf06270 */
[----:B------:R-:W-:Y:S05]  /*00c0*/  @P0 EXIT ;  /* 0x000000000000094d */ /* 0x000fea0003800000 */
[----:B------:R-:W0:Y:S01]  /*00d0*/  LDC.64 R2, c[0x0][0x380] ;  /* 0x0000e000ff027b82 */ /* 0x000e220000000a00 */
[----:B------:R-:W1:Y:S01]  /*00e0*/  LDCU.64 UR6, c[0x0][0x3a0] ;  /* 0x00007400ff0677ac */ /* 0x000e620008000a00 */
[----:B------:R-:W2:Y:S06]  /*00f0*/  LDCU.64 UR4, c[0x0][0x358] ;  /* 0x00006b00ff0477ac */ /* 0x000eac0008000a00 */
[----:B------:R-:W3:Y:S08]  /*0100*/  LDC.64 R4, c[0x0][0x388] ;  /* 0x0000e200ff047b82 */ /* 0x000ef00000000a00 */
[----:B------:R-:W4:Y:S01]  /*0110*/  LDC.64 R6, c[0x0][0x390] ;  /* 0x0000e400ff067b82 */ /* 0x000f220000000a00 */
[----:B-1----:R-:W-:-:S02]  /*0120*/  IMAD R11, R9, UR7, RZ ;  /* 0x00000007090b7c24 */ /* 0x002fc4000f8e02ff */
[----:B0-----:R-:W-:-:S05]  /*0130*/  IMAD.WIDE.U32 R2, R9, UR6, R2 ;  /* 0x0000000609027c25 */ /* 0x001fca000f8e0002 */
[----:B------:R-:W-:Y:S01]  /*0140*/  IADD3 R3, PT, PT, R3, R11, RZ ;  /* 0x0000000b03037210 */ /* 0x000fe20007ffe0ff */
[----:B---3--:R-:W-:-:S04]  /*0150*/  IMAD.WIDE.U32 R4, R9, UR6, R4 ;  /* 0x0000000609047c25 */ /* 0x008fc8000f8e0004 */
[----:B------:R-:W-:Y:S01]  /*0160*/  IMAD.WIDE R2, R0, 0x4, R2 ;  /* 0x0000000400027825 */ /* 0x000fe200078e0202 */
[----:B------:R-:W-:-:S03]  /*0170*/  IADD3 R5, PT, PT, R11, R5, RZ ;  /* 0x000000050b057210 */ /* 0x000fc60007ffe0ff */
[----:B------:R-:W-:Y:S02]  /*0180*/  IMAD.WIDE R4, R0, 0x4, R4 ;  /* 0x0000000400047825 */ /* 0x000fe400078e0204 */
[----:B--2---:R-:W2:Y:S04]  /*0190*/  LDG.E R2, desc[UR4][R2.64] ;  /* 0x0000000402027981 */ /* 0x004ea8000c1e1900 */
[----:B------:R-:W2:Y:S01]  /*01a0*/  LDG.E R5, desc[UR4][R4.64] ;  /* 0x0000000404057981 */ /* 0x000ea2000c1e1900 */
[----:B----4-:R-:W-:-:S05]  /*01b0*/  IMAD.WIDE.U32 R6, R9, UR6, R6 ;  /* 0x0000000609067c25 */ /* 0x010fca000f8e0006 */
[----:B------:R-:W-:-:S03]  /*01c0*/  IADD3 R7, PT, PT, R11, R7, RZ ;  /* 0x000000070b077210 */ /* 0x000fc60007ffe0ff */
[----:B------:R-:W-:-:S04]  /*01d0*/  IMAD.WIDE R6, R0, 0x4, R6 ;  /* 0x0000000400067825 */ /* 0x000fc800078e0206 */
[----:B--2---:R-:W-:-:S05]  /*01e0*/  FADD R9, R2, R5 ;  /* 0x0000000502097221 */ /* 0x004fca0000000000 */
[----:B------:R-:W-:Y:S01]  /*01f0*/  STG.E desc[UR4][R6.64], R9 ;  /* 0x0000000906007986 */ /* 0x000fe2000c101904 */
[----:B------:R-:W-:Y:S05]  /*0200*/  EXIT ;  /* 0x000000000000794d */ /* 0x000fea0003800000 */
.L_x_0:
[----:B------:R-:W-:-:S00]  /*0210*/  BRA `(.L_x_0) ;  /* 0xfffffffc00fc7947 */ /* 0x000fc0000383ffff */
[----:B------:R-:W-:-:S00]  /*0220*/  NOP ;  /* 0x0000000000007918 */ /* 0x000fc00000000000 */
        /* <DEDUP_REMOVED lines=13> */
.L_x_1:


//--------------------- .nv.shared.reserved.0     --------------------------
	.section	.nv.shared.reserved.0,"aw",@nobits
	.weak		__nv_reservedSMEM_offset_0_alias
	.size		__nv_reservedSMEM_offset_0_alias, 0, 64
	.other		__nv_reservedSMEM_offset_0_alias,@"STO_CUDA_RESERVED_SHARED STV_DEFAULT"
__nv_reservedSMEM_offset_0_alias:
	.zero		0
	.zero		64


//--------------------- .nv.constant0._Z14arrayAddKernelPfS_S_im --------------------------
	.section	.nv.constant0._Z14arrayAddKernelPfS_S_im,"a",@progbits
	.sectionflags	@""
	.align	4
.nv.constant0._Z14arrayAddKernelPfS_S_im:
	.zero		936


//--------------------- SYMBOLS --------------------------

	.type		.nv.reservedSmem.offset0,@object
	.size		.nv.reservedSmem.offset0,0x4
